//
// Generated by NVIDIA NVVM Compiler
//
// Compiler Build ID: CL-36424714
// Cuda compilation tools, release 13.0, V13.0.88
// Based on NVVM 20.0.0
//

.version 9.0
.target sm_100
.address_size 64

	// .globl	_Z19matrixMul_coalescedPiS_S_iii
// _ZZ19matrixMul_coalescedPiS_S_iiiE13shared_A_coal has been demoted
// _ZZ19matrixMul_coalescedPiS_S_iiiE13shared_B_coal has been demoted

.visible .entry _Z19matrixMul_coalescedPiS_S_iii(
	.param .u64 .ptr .align 1 _Z19matrixMul_coalescedPiS_S_iii_param_0,
	.param .u64 .ptr .align 1 _Z19matrixMul_coalescedPiS_S_iii_param_1,
	.param .u64 .ptr .align 1 _Z19matrixMul_coalescedPiS_S_iii_param_2,
	.param .u32 _Z19matrixMul_coalescedPiS_S_iii_param_3,
	.param .u32 _Z19matrixMul_coalescedPiS_S_iii_param_4,
	.param .u32 _Z19matrixMul_coalescedPiS_S_iii_param_5
)
{
	.reg .b32 	%r<33>;
	.reg .b64 	%rd<13>;
	// demoted variable
	.shared .align 4 .b8 _ZZ19matrixMul_coalescedPiS_S_iiiE13shared_A_coal[1024];
	// demoted variable
	.shared .align 4 .b8 _ZZ19matrixMul_coalescedPiS_S_iiiE13shared_B_coal[1024];
	ld.param.u64 	%rd1, [_Z19matrixMul_coalescedPiS_S_iii_param_0];
	ld.param.u64 	%rd2, [_Z19matrixMul_coalescedPiS_S_iii_param_1];
	ld.param.u64 	%rd3, [_Z19matrixMul_coalescedPiS_S_iii_param_2];
	cvta.to.global.u64 	%rd4, %rd2;
	cvta.to.global.u64 	%rd5, %rd1;
	cvta.to.global.u64 	%rd6, %rd3;
	mov.u32 	%r1, %ctaid.x;
	shl.b32 	%r2, %r1, 4;
	mov.u32 	%r3, %tid.x;
	add.s32 	%r4, %r2, %r3;
	mov.u32 	%r5, %ctaid.y;
	shl.b32 	%r6, %r5, 4;
	mov.u32 	%r7, %tid.y;
	add.s32 	%r8, %r6, %r7;
	mov.u32 	%r9, %nctaid.x;
	shl.b32 	%r10, %r9, 4;
	mad.lo.s32 	%r11, %r8, %r10, %r4;
	mul.wide.s32 	%rd7, %r11, 4;
	add.s64 	%rd8, %rd5, %rd7;
	ld.global.u32 	%r12, [%rd8];
	shl.b32 	%r13, %r3, 4;
	add.s32 	%r14, %r13, %r7;
	shl.b32 	%r15, %r14, 2;
	mov.u32 	%r16, _ZZ19matrixMul_coalescedPiS_S_iiiE13shared_A_coal;
	add.s32 	%r17, %r16, %r15;
	st.shared.u32 	[%r17], %r12;
	mad.lo.s32 	%r18, %r4, %r10, %r8;
	mul.wide.s32 	%rd9, %r18, 4;
	add.s64 	%rd10, %rd4, %rd9;
	ld.global.u32 	%r19, [%rd10];
	mov.u32 	%r20, _ZZ19matrixMul_coalescedPiS_S_iiiE13shared_B_coal;
	add.s32 	%r21, %r20, %r15;
	st.shared.u32 	[%r21], %r19;
	bar.sync 	0;
	add.s32 	%r22, %r6, %r3;
	add.s32 	%r23, %r2, %r7;
	shl.b32 	%r24, %r7, 4;
	add.s32 	%r25, %r24, %r3;
	shl.b32 	%r26, %r25, 2;
	add.s32 	%r27, %r16, %r26;
	ld.shared.u32 	%r28, [%r27];
	add.s32 	%r29, %r20, %r26;
	ld.shared.u32 	%r30, [%r29];
	mul.lo.s32 	%r31, %r30, %r28;
	mad.lo.s32 	%r32, %r23, %r10, %r22;
	mul.wide.s32 	%rd11, %r32, 4;
	add.s64 	%rd12, %rd6, %rd11;
	st.global.u32 	[%rd12], %r31;
	ret;

}


// ===== COMPILED SASS (sm_100) =====

	.target	sm_100

	.elftype	@"ET_EXEC"


//--------------------- .note.nv.tkinfo           --------------------------
	.section	.note.nv.tkinfo,"",@"SHT_NOTE"
	.sectionflags	@"SHF_NOTE_NV_TKINFO"
	.tkinfo
        /*0018*/ 	.word	0x00000002
        /*0030*/ 	.string	""
        /*0030*/ 	.string	"ptxas"
        /*0030*/ 	.string	"Cuda compilation tools, release 13.0, V13.0.88"
        /*0030*/ 	.string	"Build cuda_13.0.r13.0/compiler.36424714_0"
        /*0030*/ 	.string	"-arch sm_100 -m 64 "



//--------------------- .note.nv.cuinfo           --------------------------
	.section	.note.nv.cuinfo,"",@"SHT_NOTE"
	.sectionflags	@"SHF_NOTE_NV_CUINFO"
        /*0018*/ 	.short	0x0002
        /*001a*/ 	.short	0x0064
        /*001c*/ 	.short	0x0082
	.zero		2


//--------------------- .nv.info                  --------------------------
	.section	.nv.info,"",@"SHT_CUDA_INFO"
	.align	4


	//----- nvinfo : EIATTR_REGCOUNT
	.align		4
        /*0000*/ 	.byte	0x04, 0x2f
        /*0002*/ 	.short	(.L_1 - .L_0)
	.align		4
.L_0:
        /*0004*/ 	.word	index@(_Z19matrixMul_coalescedPiS_S_iii)
        /*0008*/ 	.word	0x00000012


	//----- nvinfo : EIATTR_FRAME_SIZE
	.align		4
.L_1:
        /*000c*/ 	.byte	0x04, 0x11
        /*000e*/ 	.short	(.L_3 - .L_2)
	.align		4
.L_2:
        /*0010*/ 	.word	index@(_Z19matrixMul_coalescedPiS_S_iii)
        /*0014*/ 	.word	0x00000000


	//----- nvinfo : EIATTR_MIN_STACK_SIZE
	.align		4
.L_3:
        /*0018*/ 	.byte	0x04, 0x12
        /*001a*/ 	.short	(.L_5 - .L_4)
	.align		4
.L_4:
        /*001c*/ 	.word	index@(_Z19matrixMul_coalescedPiS_S_iii)
        /*0020*/ 	.word	0x00000000
.L_5:


//--------------------- .nv.compat                --------------------------
	.section	.nv.compat,"",@"SHT_CUDA_COMPAT_INFO"
	.align	4
        /*0000*/ 	.byte	0x02, 0x09, 0x00, 0x00, 0x02, 0x02, 0x01, 0x00, 0x02, 0x05, 0x05, 0x00, 0x03, 0x07, 0x01, 0x01
        /*0010*/ 	.byte	0x02, 0x03, 0x00, 0x00, 0x02, 0x06, 0x01, 0x00, 0x04, 0x0b, 0x08, 0x00, 0x09, 0x00, 0x00, 0x00
        /*0020*/ 	.byte	0x00, 0x00, 0x00, 0x00


//--------------------- .nv.info._Z19matrixMul_coalescedPiS_S_iii --------------------------
	.section	.nv.info._Z19matrixMul_coalescedPiS_S_iii,"",@"SHT_CUDA_INFO"
	.sectionflags	@""
	.align	4


	//----- nvinfo : EIATTR_CUDA_API_VERSION
	.align		4
        /*0000*/ 	.byte	0x04, 0x37
        /*0002*/ 	.short	(.L_7 - .L_6)
.L_6:
        /*0004*/ 	.word	0x00000082


	//----- nvinfo : EIATTR_KPARAM_INFO
	.align		4
.L_7:
        /*0008*/ 	.byte	0x04, 0x17
        /*000a*/ 	.short	(.L_9 - .L_8)
.L_8:
        /*000c*/ 	.word	0x00000000
        /*0010*/ 	.short	0x0005
        /*0012*/ 	.short	0x0020
        /*0014*/ 	.byte	0x00, 0xf0, 0x11, 0x00


	//----- nvinfo : EIATTR_KPARAM_INFO
	.align		4
.L_9:
        /*0018*/ 	.byte	0x04, 0x17
        /*001a*/ 	.short	(.L_11 - .L_10)
.L_10:
        /*001c*/ 	.word	0x00000000
        /*0020*/ 	.short	0x0004
        /*0022*/ 	.short	0x001c
        /*0024*/ 	.byte	0x00, 0xf0, 0x11, 0x00


	//----- nvinfo : EIATTR_KPARAM_INFO
	.align		4
.L_11:
        /*0028*/ 	.byte	0x04, 0x17
        /*002a*/ 	.short	(.L_13 - .L_12)
.L_12:
        /*002c*/ 	.word	0x00000000
        /*0030*/ 	.short	0x0003
        /*0032*/ 	.short	0x0018
        /*0034*/ 	.byte	0x00, 0xf0, 0x11, 0x00


	//----- nvinfo : EIATTR_KPARAM_INFO
	.align		4
.L_13:
        /*0038*/ 	.byte	0x04, 0x17
        /*003a*/ 	.short	(.L_15 - .L_14)
.L_14:
        /*003c*/ 	.word	0x00000000
        /*0040*/ 	.short	0x0002
        /*0042*/ 	.short	0x0010
        /*0044*/ 	.byte	0x00, 0xf5, 0x21, 0x00


	//----- nvinfo : EIATTR_KPARAM_INFO
	.align		4
.L_15:
        /*0048*/ 	.byte	0x04, 0x17
        /*004a*/ 	.short	(.L_17 - .L_16)
.L_16:
        /*004c*/ 	.word	0x00000000
        /*0050*/ 	.short	0x0001
        /*0052*/ 	.short	0x0008
        /*0054*/ 	.byte	0x00, 0xf5, 0x21, 0x00


	//----- nvinfo : EIATTR_KPARAM_INFO
	.align		4
.L_17:
        /*0058*/ 	.byte	0x04, 0x17
        /*005a*/ 	.short	(.L_19 - .L_18)
.L_18:
        /*005c*/ 	.word	0x00000000
        /*0060*/ 	.short	0x0000
        /*0062*/ 	.short	0x0000
        /*0064*/ 	.byte	0x00, 0xf5, 0x21, 0x00


	//----- nvinfo : EIATTR_SPARSE_MMA_MASK
	.align		4
.L_19:
        /*0068*/ 	.byte	0x03, 0x50
        /*006a*/ 	.short	0x0000


	//----- nvinfo : EIATTR_MAXREG_COUNT
	.align		4
        /*006c*/ 	.byte	0x03, 0x1b
        /*006e*/ 	.short	0x00ff


	//----- nvinfo : EIATTR_NUM_BARRIERS
	.align		4
        /*0070*/ 	.byte	0x02, 0x4c
        /*0072*/ 	.byte	0x01
	.zero		1


	//----- nvinfo : EIATTR_MERCURY_ISA_VERSION
	.align		4
        /*0074*/ 	.byte	0x03, 0x5f
        /*0076*/ 	.short	0x0101


	//----- nvinfo : EIATTR_VRC_CTA_INIT_COUNT
	.align		4
        /*0078*/ 	.byte	0x02, 0x4a
	.zero		1
	.zero		1


	//----- nvinfo : EIATTR_EXIT_INSTR_OFFSETS
	.align		4
        /*007c*/ 	.byte	0x04, 0x1c
        /*007e*/ 	.short	(.L_21 - .L_20)


	//   ....[0]....
.L_20:
        /*0080*/ 	.word	0x00000290


	//----- nvinfo : EIATTR_CBANK_PARAM_SIZE
	.align		4
.L_21:
        /*0084*/ 	.byte	0x03, 0x19
        /*0086*/ 	.short	0x0024


	//----- nvinfo : EIATTR_PARAM_CBANK
	.align		4
        /*0088*/ 	.byte	0x04, 0x0a
        /*008a*/ 	.short	(.L_23 - .L_22)
	.align		4
.L_22:
        /*008c*/ 	.word	index@(.nv.constant0._Z19matrixMul_coalescedPiS_S_iii)
        /*0090*/ 	.short	0x0380
        /*0092*/ 	.short	0x0024


	//----- nvinfo : EIATTR_SW_WAR
	.align		4
.L_23:
        /*0094*/ 	.byte	0x04, 0x36
        /*0096*/ 	.short	(.L_25 - .L_24)
.L_24:
        /*0098*/ 	.word	0x00000008
.L_25:


//--------------------- .nv.callgraph             --------------------------
	.section	.nv.callgraph,"",@"SHT_CUDA_CALLGRAPH"
	.align	4
	.sectionentsize	8
	.align		4
        /*0000*/ 	.word	0x00000000
	.align		4
        /*0004*/ 	.word	0xffffffff
	.align		4
        /*0008*/ 	.word	0x00000000
	.align		4
        /*000c*/ 	.word	0xfffffffe
	.align		4
        /*0010*/ 	.word	0x00000000
	.align		4
        /*0014*/ 	.word	0xfffffffd
	.align		4
        /*0018*/ 	.word	0x00000000
	.align		4
        /*001c*/ 	.word	0xfffffffc


//--------------------- .text._Z19matrixMul_coalescedPiS_S_iii --------------------------
	.section	.text._Z19matrixMul_coalescedPiS_S_iii,"ax",@progbits
	.align	128
        .global         _Z19matrixMul_coalescedPiS_S_iii
        .type           _Z19matrixMul_coalescedPiS_S_iii,@function
        .size           _Z19matrixMul_coalescedPiS_S_iii,(.L_x_1 - _Z19matrixMul_coalescedPiS_S_iii)
        .other          _Z19matrixMul_coalescedPiS_S_iii,@"STO_CUDA_ENTRY STV_DEFAULT"
_Z19matrixMul_coalescedPiS_S_iii:
.text._Z19matrixMul_coalescedPiS_S_iii:
[----:B------:R-:W-:Y:S01]  /*0000*/  LDC R1, c[0x0][0x37c] ;  /* 0x0000df00ff017b82 */ /* 0x000fe20000000800 */
[----:B------:R-:W0:Y:S01]  /*0010*/  S2R R12, SR_CTAID.X ;  /* 0x00000000000c7919 */ /* 0x000e220000002500 */
[----:B------:R-:W1:Y:S06]  /*0020*/  LDCU UR4, c[0x0][0x370] ;  /* 0x00006e00ff0477ac */ /* 0x000e6c0008000800 */
[----:B------:R-:W2:Y:S01]  /*0030*/  LDC.64 R2, c[0x0][0x380] ;  /* 0x0000e000ff027b82 */ /* 0x000ea20000000a00 */
[----:B------:R-:W0:Y:S01]  /*0040*/  S2R R13, SR_TID.X ;  /* 0x00000000000d7919 */ /* 0x000e220000002100 */
[----:B------:R-:W3:Y:S01]  /*0050*/  LDCU.64 UR8, c[0x0][0x358] ;  /* 0x00006b00ff0877ac */ /* 0x000ee20008000a00 */
[----:B------:R-:W4:Y:S05]  /*0060*/  S2R R15, SR_TID.Y ;  /* 0x00000000000f7919 */ /* 0x000f2a0000002200 */
[----:B------:R-:W5:Y:S01]  /*0070*/  LDC.64 R4, c[0x0][0x388] ;  /* 0x0000e200ff047b82 */ /* 0x000f620000000a00 */
[----:B------:R-:W4:Y:S01]  /*0080*/  S2R R14, SR_CTAID.Y ;  /* 0x00000000000e7919 */ /* 0x000f220000002600 */
[----:B-1----:R-:W-:Y:S01]  /*0090*/  USHF.L.U32 UR4, UR4, 0x4, URZ ;  /* 0x0000000404047899 */ /* 0x002fe200080006ff */
[----:B0-----:R-:W-:-:S02]  /*00a0*/  LEA R0, R12, R13, 0x4 ;  /* 0x0000000d0c007211 */ /* 0x001fc400078e20ff */
[----:B----4-:R-:W-:-:S05]  /*00b0*/  LEA R7, R14, R15, 0x4 ;  /* 0x0000000f0e077211 */ /* 0x010fca00078e20ff */
[----:B------:R-:W-:Y:S02]  /*00c0*/  IMAD R9, R7, UR4, R0 ;  /* 0x0000000407097c24 */ /* 0x000fe4000f8e0200 */
[----:B------:R-:W-:Y:S02]  /*00d0*/  IMAD R7, R0, UR4, R7 ;  /* 0x0000000400077c24 */ /* 0x000fe4000f8e0207 */
[----:B--2---:R-:W-:-:S04]  /*00e0*/  IMAD.WIDE R2, R9, 0x4, R2 ;  /* 0x0000000409027825 */ /* 0x004fc800078e0202 */
[----:B-----5:R-:W-:Y:S01]  /*00f0*/  IMAD.WIDE R4, R7, 0x4, R4 ;  /* 0x0000000407047825 */ /* 0x020fe200078e0204 */
[----:B---3--:R0:W2:Y:S05]  /*0100*/  LDG.E R0, desc[UR8][R2.64] ;  /* 0x0000000802007981 */ /* 0x0080aa000c1e1900 */
[----:B------:R1:W3:Y:S01]  /*0110*/  LDG.E R4, desc[UR8][R4.64] ;  /* 0x0000000804047981 */ /* 0x0002e2000c1e1900 */
[----:B------:R-:W4:Y:S01]  /*0120*/  S2UR UR7, SR_CgaCtaId ;  /* 0x00000000000779c3 */ /* 0x000f220000008800 */
[----:B------:R-:W-:Y:S01]  /*0130*/  UMOV UR5, 0x400 ;  /* 0x0000040000057882 */ /* 0x000fe20000000000 */
[----:B------:R-:W-:Y:S01]  /*0140*/  LEA R6, R13, R15, 0x4 ;  /* 0x0000000f0d067211 */ /* 0x000fe200078e20ff */
[----:B------:R-:W-:Y:S01]  /*0150*/  UIADD3 UR6, UPT, UPT, UR5, 0x400, URZ ;  /* 0x0000040005067890 */ /* 0x000fe2000fffe0ff */
[----:B------:R-:W-:-:S04]  /*0160*/  LEA R8, R15, R13, 0x4 ;  /* 0x0000000d0f087211 */ /* 0x000fc800078e20ff */
[----:B0-----:R-:W0:Y:S01]  /*0170*/  LDC.64 R2, c[0x0][0x390] ;  /* 0x0000e400ff027b82 */ /* 0x001e220000000a00 */
[----:B-1----:R-:W-:Y:S01]  /*0180*/  LEA R5, R14, R13, 0x4 ;  /* 0x0000000d0e057211 */ /* 0x002fe200078e20ff */
[----:B----4-:R-:W-:Y:S02]  /*0190*/  ULEA UR5, UR7, UR5, 0x18 ;  /* 0x0000000507057291 */ /* 0x010fe4000f8ec0ff */
[----:B------:R-:W-:-:S04]  /*01a0*/  ULEA UR6, UR7, UR6, 0x18 ;  /* 0x0000000607067291 */ /* 0x000fc8000f8ec0ff */
[C---:B------:R-:W-:Y:S02]  /*01b0*/  LEA R7, R6.reuse, UR5, 0x2 ;  /* 0x0000000506077c11 */ /* 0x040fe4000f8e10ff */
[----:B------:R-:W-:Y:S02]  /*01c0*/  LEA R9, R6, UR6, 0x2 ;  /* 0x0000000606097c11 */ /* 0x000fe4000f8e10ff */
[C---:B------:R-:W-:Y:S02]  /*01d0*/  LEA R10, R8.reuse, UR5, 0x2 ;  /* 0x00000005080a7c11 */ /* 0x040fe4000f8e10ff */
[----:B------:R-:W-:Y:S02]  /*01e0*/  LEA R8, R8, UR6, 0x2 ;  /* 0x0000000608087c11 */ /* 0x000fe4000f8e10ff */
[----:B------:R-:W-:-:S05]  /*01f0*/  LEA R6, R12, R15, 0x4 ;  /* 0x0000000f0c067211 */ /* 0x000fca00078e20ff */
[----:B------:R-:W-:-:S04]  /*0200*/  IMAD R5, R6, UR4, R5 ;  /* 0x0000000406057c24 */ /* 0x000fc8000f8e0205 */
[----:B0-----:R-:W-:Y:S01]  /*0210*/  IMAD.WIDE R2, R5, 0x4, R2 ;  /* 0x0000000405027825 */ /* 0x001fe200078e0202 */
[----:B--2---:R-:W-:Y:S04]  /*0220*/  STS [R7], R0 ;  /* 0x0000000007007388 */ /* 0x004fe80000000800 */
[----:B---3--:R-:W-:Y:S01]  /*0230*/  STS [R9], R4 ;  /* 0x0000000409007388 */ /* 0x008fe20000000800 */
[----:B------:R-:W-:Y:S06]  /*0240*/  BAR.SYNC.DEFER_BLOCKING 0x0 ;  /* 0x0000000000007b1d */ /* 0x000fec0000010000 */
[----:B------:R-:W-:Y:S04]  /*0250*/  LDS R10, [R10] ;  /* 0x000000000a0a7984 */ /* 0x000fe80000000800 */
[----:B------:R-:W0:Y:S02]  /*0260*/  LDS R11, [R8] ;  /* 0x00000000080b7984 */ /* 0x000e240000000800 */
[----:B0-----:R-:W-:-:S05]  /*0270*/  IMAD R11, R10, R11, RZ ;  /* 0x0000000b0a0b7224 */ /* 0x001fca00078e02ff */
[----:B------:R-:W-:Y:S01]  /*0280*/  STG.E desc[UR8][R2.64], R11 ;  /* 0x0000000b02007986 */ /* 0x000fe2000c101908 */
[----:B------:R-:W-:Y:S05]  /*0290*/  EXIT ;  /* 0x000000000000794d */ /* 0x000fea0003800000 */
.L_x_0:
[----:B------:R-:W-:-:S00]  /*02a0*/  BRA `(.L_x_0) ;  /* 0xfffffffc00fc7947 */ /* 0x000fc0000383ffff */
[----:B------:R-:W-:-:S00]  /*02b0*/  NOP ;  /* 0x0000000000007918 */ /* 0x000fc00000000000 */
        /* <DEDUP_REMOVED lines=12> */
.L_x_1:


//--------------------- .nv.shared._Z19matrixMul_coalescedPiS_S_iii --------------------------
	.section	.nv.shared._Z19matrixMul_coalescedPiS_S_iii,"aw",@nobits
	.sectionflags	@""
	.align	4
.nv.shared._Z19matrixMul_coalescedPiS_S_iii:
	.zero		3072


//--------------------- .nv.shared.reserved.0     --------------------------
	.section	.nv.shared.reserved.0,"aw",@nobits
	.weak		__nv_reservedSMEM_offset_0_alias
	.size		__nv_reservedSMEM_offset_0_alias, 0, 64
	.other		__nv_reservedSMEM_offset_0_alias,@"STO_CUDA_RESERVED_SHARED STV_DEFAULT"
__nv_reservedSMEM_offset_0_alias:
	.zero		0
	.zero		64


//--------------------- .nv.constant0._Z19matrixMul_coalescedPiS_S_iii --------------------------
	.section	.nv.constant0._Z19matrixMul_coalescedPiS_S_iii,"a",@progbits
	.sectionflags	@""
	.align	4
.nv.constant0._Z19matrixMul_coalescedPiS_S_iii:
	.zero		932


//--------------------- SYMBOLS --------------------------

	.type		.nv.reservedSmem.offset0,@object
	.size		.nv.reservedSmem.offset0,0x4
	.type		.nv.reservedSmem.cap,@object
	.size		.nv.reservedSmem.cap,0x4
